	.headerflags	@"EF_CUDA_TEXMODE_UNIFIED EF_CUDA_64BIT_ADDRESS EF_CUDA_SM86 EF_CUDA_VIRTUAL_SM(EF_CUDA_SM86)"
	.elftype	@"ET_EXEC"


//--------------------- .nv.info                  --------------------------
	.section	.nv.info,"",@"SHT_CUDA_INFO"
	.align	4


	//----- nvinfo : EIATTR_REGCOUNT
	.align		4
        /*0000*/ 	.byte	0x04, 0x2f
        /*0002*/ 	.short	(.L_1 - .L_0)
	.align		4
.L_0:
        /*0004*/ 	.word	index@(triton__0d1d2d3d4d5de)
        /*0008*/ 	.word	0x00000018


	//----- nvinfo : EIATTR_MAX_STACK_SIZE
	.align		4
.L_1:
        /*000c*/ 	.byte	0x04, 0x23
        /*000e*/ 	.short	(.L_3 - .L_2)
	.align		4
.L_2:
        /*0010*/ 	.word	index@(triton__0d1d2d3d4d5de)
        /*0014*/ 	.word	0x00000000


	//----- nvinfo : EIATTR_MIN_STACK_SIZE
	.align		4
.L_3:
        /*0018*/ 	.byte	0x04, 0x12
        /*001a*/ 	.short	(.L_5 - .L_4)
	.align		4
.L_4:
        /*001c*/ 	.word	index@(triton__0d1d2d3d4d5de)
        /*0020*/ 	.word	0x00000000


	//----- nvinfo : EIATTR_FRAME_SIZE
	.align		4
.L_5:
        /*0024*/ 	.byte	0x04, 0x11
        /*0026*/ 	.short	(.L_7 - .L_6)
	.align		4
.L_6:
        /*0028*/ 	.word	index@(triton__0d1d2d3d4d5de)
        /*002c*/ 	.word	0x00000000
.L_7:


//--------------------- .nv.info.triton__0d1d2d3d4d5de --------------------------
	.section	.nv.info.triton__0d1d2d3d4d5de,"",@"SHT_CUDA_INFO"
	.align	4


	//----- nvinfo : EIATTR_CUDA_API_VERSION
	.align		4
        /*0000*/ 	.byte	0x04, 0x37
        /*0002*/ 	.short	(.L_9 - .L_8)
.L_8:
        /*0004*/ 	.word	0x0000007b


	//----- nvinfo : EIATTR_SW2861232_WAR
	.align		4
.L_9:
        /*0008*/ 	.byte	0x01, 0x35
	.zero		2


	//----- nvinfo : EIATTR_PARAM_CBANK
	.align		4
        /*000c*/ 	.byte	0x04, 0x0a
        /*000e*/ 	.short	(.L_11 - .L_10)
	.align		4
.L_10:
        /*0010*/ 	.word	index@(.nv.constant0.triton__0d1d2d3d4d5de)
        /*0014*/ 	.short	0x0160
        /*0016*/ 	.short	0x002c


	//----- nvinfo : EIATTR_CBANK_PARAM_SIZE
	.align		4
.L_11:
        /*0018*/ 	.byte	0x03, 0x19
        /*001a*/ 	.short	0x002c


	//----- nvinfo : EIATTR_KPARAM_INFO
	.align		4
        /*001c*/ 	.byte	0x04, 0x17
        /*001e*/ 	.short	(.L_13 - .L_12)
.L_12:
        /*0020*/ 	.word	0x00000000
        /*0024*/ 	.short	0x0005
        /*0026*/ 	.short	0x0028
        /*0028*/ 	.byte	0x00, 0xf0, 0x11, 0x00


	//----- nvinfo : EIATTR_KPARAM_INFO
	.align		4
.L_13:
        /*002c*/ 	.byte	0x04, 0x17
        /*002e*/ 	.short	(.L_15 - .L_14)
.L_14:
        /*0030*/ 	.word	0x00000000
        /*0034*/ 	.short	0x0004
        /*0036*/ 	.short	0x0020
        /*0038*/ 	.byte	0x00, 0xf0, 0x21, 0x00


	//----- nvinfo : EIATTR_KPARAM_INFO
	.align		4
.L_15:
        /*003c*/ 	.byte	0x04, 0x17
        /*003e*/ 	.short	(.L_17 - .L_16)
.L_16:
        /*0040*/ 	.word	0x00000000
        /*0044*/ 	.short	0x0003
        /*0046*/ 	.short	0x0018
        /*0048*/ 	.byte	0x00, 0xf0, 0x21, 0x00


	//----- nvinfo : EIATTR_KPARAM_INFO
	.align		4
.L_17:
        /*004c*/ 	.byte	0x04, 0x17
        /*004e*/ 	.short	(.L_19 - .L_18)
.L_18:
        /*0050*/ 	.word	0x00000000
        /*0054*/ 	.short	0x0002
        /*0056*/ 	.short	0x0010
        /*0058*/ 	.byte	0x00, 0xf0, 0x21, 0x00


	//----- nvinfo : EIATTR_KPARAM_INFO
	.align		4
.L_19:
        /*005c*/ 	.byte	0x04, 0x17
        /*005e*/ 	.short	(.L_21 - .L_20)
.L_20:
        /*0060*/ 	.word	0x00000000
        /*0064*/ 	.short	0x0001
        /*0066*/ 	.short	0x0008
        /*0068*/ 	.byte	0x00, 0xf0, 0x21, 0x00


	//----- nvinfo : EIATTR_KPARAM_INFO
	.align		4
.L_21:
        /*006c*/ 	.byte	0x04, 0x17
        /*006e*/ 	.short	(.L_23 - .L_22)
.L_22:
        /*0070*/ 	.word	0x00000000
        /*0074*/ 	.short	0x0000
        /*0076*/ 	.short	0x0000
        /*0078*/ 	.byte	0x00, 0xf0, 0x21, 0x00


	//----- nvinfo : EIATTR_MAXREG_COUNT
	.align		4
.L_23:
        /*007c*/ 	.byte	0x03, 0x1b
        /*007e*/ 	.short	0x00ff


	//----- nvinfo : EIATTR_EXIT_INSTR_OFFSETS
	.align		4
        /*0080*/ 	.byte	0x04, 0x1c
        /*0082*/ 	.short	(.L_25 - .L_24)


	//   ....[0]....
.L_24:
        /*0084*/ 	.word	0x00000510


	//----- nvinfo : EIATTR_MAX_THREADS
	.align		4
.L_25:
        /*0088*/ 	.byte	0x04, 0x05
        /*008a*/ 	.short	(.L_27 - .L_26)
.L_26:
        /*008c*/ 	.word	0x00000080
        /*0090*/ 	.word	0x00000001
        /*0094*/ 	.word	0x00000001
.L_27:


//--------------------- .nv.rel.action            --------------------------
	.section	.nv.rel.action,"",@"SHT_CUDA_RELOCINFO"
	.align	8
	.sectionentsize	8
        /*0000*/ 	.byte	0x73, 0x00, 0x00, 0x00, 0x00, 0x00, 0x00, 0x00, 0x00, 0x00, 0x00, 0x11, 0x25, 0x00, 0x05, 0x36


//--------------------- .nv.constant0.triton__0d1d2d3d4d5de --------------------------
	.section	.nv.constant0.triton__0d1d2d3d4d5de,"a",@progbits
	.align	4
.nv.constant0.triton__0d1d2d3d4d5de:
	.zero		396


//--------------------- .text.triton__0d1d2d3d4d5de --------------------------
	.section	.text.triton__0d1d2d3d4d5de,"ax",@progbits
	.sectioninfo	@"SHI_REGISTERS=24"
	.align	128
        .global         triton__0d1d2d3d4d5de
        .type           triton__0d1d2d3d4d5de,@function
        .size           triton__0d1d2d3d4d5de,(.L_x_1 - triton__0d1d2d3d4d5de)
        .other          triton__0d1d2d3d4d5de,@"STO_CUDA_ENTRY STV_DEFAULT"
triton__0d1d2d3d4d5de:
.text.triton__0d1d2d3d4d5de:
[----:B------:R-:W-:-:S02]  /*0000*/  IMAD.MOV.U32 R1, RZ, RZ, c[0x0][0x28] ;  /* 0x00000a00ff017624 */ /* 0x000fc400078e00ff */
[----:B------:R-:W0:Y:S01]  /*0010*/  S2R R0, SR_TID.X ;  /* 0x0000000000007919 */ /* 0x000e220000002100 */
[----:B------:R-:W-:Y:S01]  /*0020*/  PRMT R18, RZ, 0x7610, R18 ;  /* 0x00007610ff127816 */ /* 0x000fe20000000012 */
[----:B------:R-:W-:Y:S01]  /*0030*/  ULDC.64 UR4, c[0x0][0x118] ;  /* 0x0000460000047ab9 */ /* 0x000fe20000000a00 */
[----:B------:R-:W-:Y:S01]  /*0040*/  PRMT R16, RZ, 0x7610, R16 ;  /* 0x00007610ff107816 */ /* 0x000fe20000000010 */
[----:B------:R-:W1:Y:S01]  /*0050*/  S2R R3, SR_CTAID.X ;  /* 0x0000000000037919 */ /* 0x000e620000002500 */
[----:B0-----:R-:W-:Y:S02]  /*0060*/  LOP3.LUT R0, R0, 0x7f, RZ, 0xc0, !PT ;  /* 0x0000007f00007812 */ /* 0x001fe400078ec0ff */
[----:B-1----:R-:W-:-:S03]  /*0070*/  SHF.R.S32.HI R2, RZ, 0x18, R3 ;  /* 0x00000018ff027819 */ /* 0x002fc60000011403 */
[----:B------:R-:W-:Y:S01]  /*0080*/  IMAD R0, R3, 0x80, R0 ;  /* 0x0000008003007824 */ /* 0x000fe200078e0200 */
[----:B------:R-:W-:-:S04]  /*0090*/  SGXT R3, R2, 0x1 ;  /* 0x000000010203781a */ /* 0x000fc80000000200 */
[CC--:B------:R-:W-:Y:S02]  /*00a0*/  LEA.HI R2, R3.reuse, R0.reuse, RZ, 0x8 ;  /* 0x0000000003027211 */ /* 0x0c0fe400078f40ff */
[CC--:B------:R-:W-:Y:S02]  /*00b0*/  LEA.HI R10, R3.reuse, R0.reuse, RZ, 0xa ;  /* 0x00000000030a7211 */ /* 0x0c0fe400078f50ff */
[--C-:B------:R-:W-:Y:S02]  /*00c0*/  SHF.R.S32.HI R6, RZ, 0x8, R2.reuse ;  /* 0x00000008ff067819 */ /* 0x100fe40000011402 */
[----:B------:R-:W-:Y:S02]  /*00d0*/  SHF.R.S32.HI R5, RZ, 0x1f, R2 ;  /* 0x0000001fff057819 */ /* 0x000fe40000011402 */
[----:B------:R-:W-:Y:S02]  /*00e0*/  LEA.HI R4, R3, R0, RZ, 0xb ;  /* 0x0000000003047211 */ /* 0x000fe400078f58ff */
[----:B------:R-:W-:-:S02]  /*00f0*/  LOP3.LUT R3, R2, 0xffffff00, RZ, 0xc0, !PT ;  /* 0xffffff0002037812 */ /* 0x000fc400078ec0ff */
[----:B------:R-:W-:Y:S02]  /*0100*/  SHF.R.S32.HI R7, RZ, 0xa, R10 ;  /* 0x0000000aff077819 */ /* 0x000fe4000001140a */
[----:B------:R-:W-:Y:S01]  /*0110*/  LEA.HI R8, R5, R6, RZ, 0x2 ;  /* 0x0000000605087211 */ /* 0x000fe200078f10ff */
[----:B------:R-:W-:Y:S01]  /*0120*/  IMAD.IADD R2, R0, 0x1, -R3 ;  /* 0x0000000100027824 */ /* 0x000fe200078e0a03 */
[----:B------:R-:W-:Y:S02]  /*0130*/  SHF.R.S32.HI R5, RZ, 0xb, R4 ;  /* 0x0000000bff057819 */ /* 0x000fe40000011404 */
[----:B------:R-:W-:Y:S02]  /*0140*/  LEA.HI R4, R10, R7, RZ, 0x1 ;  /* 0x000000070a047211 */ /* 0x000fe400078f08ff */
[----:B------:R-:W-:Y:S01]  /*0150*/  LOP3.LUT R3, R8, 0xffffc, RZ, 0xc0, !PT ;  /* 0x000ffffc08037812 */ /* 0x000fe200078ec0ff */
[----:B------:R-:W-:Y:S01]  /*0160*/  IMAD R8, R5, 0x400, R2 ;  /* 0x0000040005087824 */ /* 0x000fe200078e0202 */
[----:B------:R-:W-:-:S02]  /*0170*/  LOP3.LUT R4, R4, 0xfffffe, RZ, 0xc0, !PT ;  /* 0x00fffffe04047812 */ /* 0x000fc400078ec0ff */
[----:B------:R-:W-:Y:S01]  /*0180*/  ISETP.GE.AND P1, PT, R2, 0x80, PT ;  /* 0x000000800200780c */ /* 0x000fe20003f26270 */
[----:B------:R-:W-:Y:S01]  /*0190*/  IMAD.IADD R3, R6, 0x1, -R3 ;  /* 0x0000000106037824 */ /* 0x000fe200078e0a03 */
[----:B------:R-:W-:Y:S01]  /*01a0*/  ISETP.GT.AND P0, PT, R2, 0x7f, PT ;  /* 0x0000007f0200780c */ /* 0x000fe20003f04270 */
[----:B------:R-:W-:Y:S02]  /*01b0*/  IMAD.IADD R4, R7, 0x1, -R4 ;  /* 0x0000000107047824 */ /* 0x000fe400078e0a04 */
[----:B------:R-:W-:Y:S02]  /*01c0*/  IMAD R13, R3, 0x1000, R8 ;  /* 0x00001000030d7824 */ /* 0x000fe400078e0208 */
[----:B------:R-:W-:Y:S02]  /*01d0*/  IMAD.MOV.U32 R3, RZ, RZ, 0x2 ;  /* 0x00000002ff037424 */ /* 0x000fe400078e00ff */
[----:B------:R-:W-:Y:S01]  /*01e0*/  IMAD R12, R4, 0x100, R13 ;  /* 0x00000100040c7824 */ /* 0x000fe200078e020d */
[----:B------:R-:W-:-:S02]  /*01f0*/  IADD3 R4, R13, 0x280, RZ ;  /* 0x000002800d047810 */ /* 0x000fc40007ffe0ff */
[----:B------:R-:W-:Y:S02]  /*0200*/  IADD3 R14, R13, 0x180, RZ ;  /* 0x000001800d0e7810 */ /* 0x000fe40007ffe0ff */
[----:B------:R-:W-:Y:S01]  /*0210*/  IADD3 R6, R12, 0x80, RZ ;  /* 0x000000800c067810 */ /* 0x000fe20007ffe0ff */
[-C--:B------:R-:W-:Y:S01]  /*0220*/  IMAD.WIDE R4, R4, R3.reuse, c[0x0][0x160] ;  /* 0x0000580004047625 */ /* 0x080fe200078e0203 */
[----:B------:R-:W-:Y:S02]  /*0230*/  IADD3 R8, R12, -0x80, RZ ;  /* 0xffffff800c087810 */ /* 0x000fe40007ffe0ff */
[----:B------:R-:W-:Y:S01]  /*0240*/  PRMT R19, RZ, 0x7610, R19 ;  /* 0x00007610ff137816 */ /* 0x000fe20000000013 */
[-C--:B------:R-:W-:Y:S01]  /*0250*/  IMAD.WIDE R14, R14, R3.reuse, c[0x0][0x160] ;  /* 0x000058000e0e7625 */ /* 0x080fe200078e0203 */
[----:B------:R-:W-:Y:S01]  /*0260*/  PRMT R17, RZ, 0x7610, R17 ;  /* 0x00007610ff117816 */ /* 0x000fe20000000011 */
[----:B------:R0:W2:Y:S02]  /*0270*/  @!P1 LDG.E.U16 R18, [R4.64] ;  /* 0x0000000404129981 */ /* 0x0000a4000c1e1500 */
[-C--:B------:R-:W-:Y:S01]  /*0280*/  IMAD.WIDE R6, R6, R3.reuse, c[0x0][0x160] ;  /* 0x0000580006067625 */ /* 0x080fe200078e0203 */
[----:B------:R-:W-:Y:S01]  /*0290*/  LOP3.LUT R11, R10, 0xfffffc00, RZ, 0xc0, !PT ;  /* 0xfffffc000a0b7812 */ /* 0x000fe200078ec0ff */
[----:B------:R-:W3:Y:S02]  /*02a0*/  @P0 LDG.E.U16 R19, [R14.64] ;  /* 0x000000040e130981 */ /* 0x000ee4000c1e1500 */
[----:B------:R-:W-:-:S02]  /*02b0*/  IMAD.WIDE R8, R8, R3, c[0x0][0x160] ;  /* 0x0000580008087625 */ /* 0x000fc400078e0203 */
[----:B------:R1:W4:Y:S01]  /*02c0*/  @!P1 LDG.E.U16 R16, [R6.64] ;  /* 0x0000000406109981 */ /* 0x000322000c1e1500 */
[----:B------:R-:W-:-:S03]  /*02d0*/  IADD3 R10, R13, 0x200, RZ ;  /* 0x000002000d0a7810 */ /* 0x000fc60007ffe0ff */
[----:B------:R-:W5:Y:S01]  /*02e0*/  @P0 LDG.E.U16 R17, [R8.64] ;  /* 0x0000000408110981 */ /* 0x000f62000c1e1500 */
[----:B------:R-:W-:Y:S02]  /*02f0*/  IMAD.MOV.U32 R21, RZ, RZ, 0x4 ;  /* 0x00000004ff157424 */ /* 0x000fe400078e00ff */
[----:B------:R-:W-:Y:S02]  /*0300*/  IMAD.IADD R2, R0, 0x1, -R11 ;  /* 0x0000000100027824 */ /* 0x000fe400078e0a0b */
[----:B0-----:R-:W-:-:S04]  /*0310*/  IMAD.WIDE R4, R12, R3, c[0x0][0x160] ;  /* 0x000058000c047625 */ /* 0x001fc800078e0203 */
[----:B------:R-:W-:Y:S02]  /*0320*/  IMAD.WIDE R12, R10, R3, c[0x0][0x160] ;  /* 0x000058000a0c7625 */ /* 0x000fe400078e0203 */
[----:B------:R-:W5:Y:S02]  /*0330*/  LDG.E.U16 R4, [R4.64] ;  /* 0x0000000404047981 */ /* 0x000f64000c1e1500 */
[CC--:B------:R-:W-:Y:S02]  /*0340*/  IMAD.WIDE R10, R2.reuse, R21.reuse, c[0x0][0x170] ;  /* 0x00005c00020a7625 */ /* 0x0c0fe400078e0215 */
[----:B------:R-:W5:Y:S02]  /*0350*/  LDG.E.U16 R12, [R12.64] ;  /* 0x000000040c0c7981 */ /* 0x000f64000c1e1500 */
[----:B-1----:R-:W-:Y:S02]  /*0360*/  IMAD.WIDE R6, R2, R21, c[0x0][0x168] ;  /* 0x00005a0002067625 */ /* 0x002fe400078e0215 */
[----:B------:R-:W5:Y:S04]  /*0370*/  LDG.E.EL R11, [R10.64] ;  /* 0x000000040a0b7981 */ /* 0x000f68000c2e1900 */
[----:B------:R-:W5:Y:S01]  /*0380*/  LDG.E.EL R7, [R6.64] ;  /* 0x0000000406077981 */ /* 0x000f62000c2e1900 */
[----:B--2---:R-:W-:-:S02]  /*0390*/  SEL R18, R18, RZ, !P1 ;  /* 0x000000ff12127207 */ /* 0x004fc40004800000 */
[----:B---3--:R-:W-:Y:S02]  /*03a0*/  SEL R19, R19, RZ, P0 ;  /* 0x000000ff13137207 */ /* 0x008fe40000000000 */
[----:B----4-:R-:W-:Y:S02]  /*03b0*/  SEL R16, R16, RZ, !P1 ;  /* 0x000000ff10107207 */ /* 0x010fe40004800000 */
[----:B-----5:R-:W-:Y:S01]  /*03c0*/  SEL R17, R17, RZ, P0 ;  /* 0x000000ff11117207 */ /* 0x020fe20000000000 */
[----:B------:R-:W-:Y:S02]  /*03d0*/  IMAD.U32 R18, R18, 0x10000, RZ ;  /* 0x0001000012127824 */ /* 0x000fe400078e00ff */
[----:B------:R-:W-:Y:S02]  /*03e0*/  IMAD.U32 R19, R19, 0x10000, RZ ;  /* 0x0001000013137824 */ /* 0x000fe400078e00ff */
[----:B------:R-:W-:Y:S02]  /*03f0*/  IMAD.U32 R16, R16, 0x10000, RZ ;  /* 0x0001000010107824 */ /* 0x000fe400078e00ff */
[----:B------:R-:W-:Y:S01]  /*0400*/  IMAD.U32 R17, R17, 0x10000, RZ ;  /* 0x0001000011117824 */ /* 0x000fe200078e00ff */
[----:B------:R-:W-:Y:S01]  /*0410*/  FADD R18, RZ, -R18 ;  /* 0x80000012ff127221 */ /* 0x000fe20000000000 */
[----:B------:R-:W-:Y:S01]  /*0420*/  FADD R16, RZ, -R16 ;  /* 0x80000010ff107221 */ /* 0x000fe20000000000 */
[----:B------:R-:W-:-:S02]  /*0430*/  @P1 FSEL R18, R19, RZ, P0 ;  /* 0x000000ff13121208 */ /* 0x000fc40000000000 */
[----:B------:R-:W-:Y:S01]  /*0440*/  @P1 FSEL R16, R17, RZ, P0 ;  /* 0x000000ff11101208 */ /* 0x000fe20000000000 */
[----:B------:R-:W-:Y:S02]  /*0450*/  IMAD.U32 R4, R4, 0x10000, RZ ;  /* 0x0001000004047824 */ /* 0x000fe400078e00ff */
[----:B------:R-:W-:Y:S01]  /*0460*/  IMAD.U32 R12, R12, 0x10000, RZ ;  /* 0x000100000c0c7824 */ /* 0x000fe200078e00ff */
[----:B------:R-:W-:Y:S01]  /*0470*/  FMUL R18, R11, R18 ;  /* 0x000000120b127220 */ /* 0x000fe20000400000 */
[----:B------:R-:W-:-:S03]  /*0480*/  FMUL R11, R16, R11 ;  /* 0x0000000b100b7220 */ /* 0x000fc60000400000 */
[----:B------:R-:W-:Y:S01]  /*0490*/  FFMA R12, R7, R12, R18 ;  /* 0x0000000c070c7223 */ /* 0x000fe20000000012 */
[----:B------:R-:W-:Y:S01]  /*04a0*/  FFMA R11, R4, R7, R11 ;  /* 0x00000007040b7223 */ /* 0x000fe2000000000b */
[----:B------:R-:W-:-:S04]  /*04b0*/  IMAD.WIDE R4, R0, R3, c[0x0][0x178] ;  /* 0x00005e0000047625 */ /* 0x000fc800078e0203 */
[----:B------:R-:W-:Y:S01]  /*04c0*/  F2FP.BF16.PACK_AB R12, R12, R11 ;  /* 0x0000000b0c0c723e */ /* 0x000fe200000010ff */
[----:B------:R-:W-:-:S03]  /*04d0*/  IMAD.WIDE R2, R0, R3, c[0x0][0x180] ;  /* 0x0000600000027625 */ /* 0x000fc600078e0203 */
[----:B------:R-:W-:Y:S01]  /*04e0*/  PRMT R0, R12, 0x7632, R0 ;  /* 0x000076320c007816 */ /* 0x000fe20000000000 */
[----:B------:R-:W-:Y:S04]  /*04f0*/  STG.E.U16 [R4.64], R12 ;  /* 0x0000000c04007986 */ /* 0x000fe8000c101504 */
[----:B------:R-:W-:Y:S01]  /*0500*/  STG.E.U16 [R2.64], R0 ;  /* 0x0000000002007986 */ /* 0x000fe2000c101504 */
[----:B------:R-:W-:Y:S05]  /*0510*/  EXIT ;  /* 0x000000000000794d */ /* 0x000fea0003800000 */
.L_x_0:
[----:B------:R-:W-:-:S00]  /*0520*/  BRA `(.L_x_0) ;  /* 0xfffffff000007947 */ /* 0x000fc0000383ffff */
[----:B------:R-:W-:-:S00]  /*0530*/  NOP ;  /* 0x0000000000007918 */ /* 0x000fc00000000000 */
        /* <DEDUP_REMOVED lines=12> */
.L_x_1:
